	.headerflags	@"EF_CUDA_TEXMODE_UNIFIED EF_CUDA_64BIT_ADDRESS EF_CUDA_ACCELERATORS EF_CUDA_SM90 EF_CUDA_VIRTUAL_SM(EF_CUDA_SM90)"
	.elftype	@"ET_EXEC"


//--------------------- .nv.info                  --------------------------
	.section	.nv.info,"",@"SHT_CUDA_INFO"
	.align	4


	//----- nvinfo : EIATTR_REGCOUNT
	.align		4
        /*0000*/ 	.byte	0x04, 0x2f
        /*0002*/ 	.short	(.L_1 - .L_0)
	.align		4
.L_0:
        /*0004*/ 	.word	index@(triton_poi_fused_ones_like_1)
        /*0008*/ 	.word	0x00000008


	//----- nvinfo : EIATTR_MIN_STACK_SIZE
	.align		4
.L_1:
        /*000c*/ 	.byte	0x04, 0x12
        /*000e*/ 	.short	(.L_3 - .L_2)
	.align		4
.L_2:
        /*0010*/ 	.word	index@(triton_poi_fused_ones_like_1)
        /*0014*/ 	.word	0x00000000


	//----- nvinfo : EIATTR_FRAME_SIZE
	.align		4
.L_3:
        /*0018*/ 	.byte	0x04, 0x11
        /*001a*/ 	.short	(.L_5 - .L_4)
	.align		4
.L_4:
        /*001c*/ 	.word	index@(triton_poi_fused_ones_like_1)
        /*0020*/ 	.word	0x00000000


	//----- nvinfo : EIATTR_MIN_STACK_SIZE
	.align		4
.L_5:
        /*0024*/ 	.byte	0x04, 0x12
        /*0026*/ 	.short	(.L_7 - .L_6)
	.align		4
.L_6:
        /*0028*/ 	.word	index@(triton_poi_fused_ones_like_1)
        /*002c*/ 	.word	0x00000000
.L_7:


//--------------------- .nv.info.triton_poi_fused_ones_like_1 --------------------------
	.section	.nv.info.triton_poi_fused_ones_like_1,"",@"SHT_CUDA_INFO"
	.sectionflags	@""
	.align	4


	//----- nvinfo : EIATTR_CUDA_API_VERSION
	.align		4
        /*0000*/ 	.byte	0x04, 0x37
        /*0002*/ 	.short	(.L_9 - .L_8)
.L_8:
        /*0004*/ 	.word	0x0000007c


	//----- nvinfo : EIATTR_KPARAM_INFO
	.align		4
.L_9:
        /*0008*/ 	.byte	0x04, 0x17
        /*000a*/ 	.short	(.L_11 - .L_10)
.L_10:
        /*000c*/ 	.word	0x00000000
        /*0010*/ 	.short	0x0001
        /*0012*/ 	.short	0x0008
        /*0014*/ 	.byte	0x00, 0xf0, 0x11, 0x00


	//----- nvinfo : EIATTR_KPARAM_INFO
	.align		4
.L_11:
        /*0018*/ 	.byte	0x04, 0x17
        /*001a*/ 	.short	(.L_13 - .L_12)
.L_12:
        /*001c*/ 	.word	0x00000000
        /*0020*/ 	.short	0x0000
        /*0022*/ 	.short	0x0000
        /*0024*/ 	.byte	0x00, 0xf4, 0x21, 0x00


	//----- nvinfo : EIATTR_SPARSE_MMA_MASK
	.align		4
.L_13:
        /*0028*/ 	.byte	0x03, 0x50
        /*002a*/ 	.short	0x0000


	//----- nvinfo : EIATTR_MAXREG_COUNT
	.align		4
        /*002c*/ 	.byte	0x03, 0x1b
        /*002e*/ 	.short	0x00ff


	//----- nvinfo : EIATTR_EXIT_INSTR_OFFSETS
	.align		4
        /*0030*/ 	.byte	0x04, 0x1c
        /*0032*/ 	.short	(.L_15 - .L_14)


	//   ....[0]....
.L_14:
        /*0034*/ 	.word	0x00000090


	//   ....[1]....
        /*0038*/ 	.word	0x000000e0


	//----- nvinfo : EIATTR_REQNTID
	.align		4
.L_15:
        /*003c*/ 	.byte	0x04, 0x10
        /*003e*/ 	.short	(.L_17 - .L_16)
.L_16:
        /*0040*/ 	.word	0x00000080
        /*0044*/ 	.word	0x00000001
        /*0048*/ 	.word	0x00000001


	//----- nvinfo : EIATTR_CBANK_PARAM_SIZE
	.align		4
.L_17:
        /*004c*/ 	.byte	0x03, 0x19
        /*004e*/ 	.short	0x000c


	//----- nvinfo : EIATTR_PARAM_CBANK
	.align		4
        /*0050*/ 	.byte	0x04, 0x0a
        /*0052*/ 	.short	(.L_19 - .L_18)
	.align		4
.L_18:
        /*0054*/ 	.word	index@(.nv.constant0.triton_poi_fused_ones_like_1)
        /*0058*/ 	.short	0x0210
        /*005a*/ 	.short	0x000c


	//----- nvinfo : EIATTR_SW_WAR
	.align		4
.L_19:
        /*005c*/ 	.byte	0x04, 0x36
        /*005e*/ 	.short	(.L_21 - .L_20)
.L_20:
        /*0060*/ 	.word	0x00000008
.L_21:


//--------------------- .nv.callgraph             --------------------------
	.section	.nv.callgraph,"",@"SHT_CUDA_CALLGRAPH"
	.align	4
	.sectionentsize	8
	.align		4
        /*0000*/ 	.word	0x00000000
	.align		4
        /*0004*/ 	.word	0xffffffff
	.align		4
        /*0008*/ 	.word	0x00000000
	.align		4
        /*000c*/ 	.word	0xfffffffe
	.align		4
        /*0010*/ 	.word	0x00000000
	.align		4
        /*0014*/ 	.word	0xfffffffd
	.align		4
        /*0018*/ 	.word	0x00000000
	.align		4
        /*001c*/ 	.word	0xfffffffc


//--------------------- .text.triton_poi_fused_ones_like_1 --------------------------
	.section	.text.triton_poi_fused_ones_like_1,"ax",@progbits
	.align	128
        .global         triton_poi_fused_ones_like_1
        .type           triton_poi_fused_ones_like_1,@function
        .size           triton_poi_fused_ones_like_1,(.L_x_1 - triton_poi_fused_ones_like_1)
        .other          triton_poi_fused_ones_like_1,@"STO_CUDA_ENTRY STV_DEFAULT"
triton_poi_fused_ones_like_1:
.text.triton_poi_fused_ones_like_1:
[----:B------:R-:W0:Y:S02]  /*0000*/  LDC R1, c[0x0][0x28] ;  /* 0x00000a00ff017b82 */ /* 0x000e240000000800 */
[----:B------:R-:W1:Y:S01]  /*0010*/  S2R R0, SR_TID.X ;  /* 0x0000000000007919 */ /* 0x000e620000002100 */
[----:B------:R-:W2:Y:S01]  /*0020*/  LDC.64 R2, c[0x0][0x210] ;  /* 0x00008400ff027b82 */ /* 0x000ea20000000a00 */
[----:B------:R-:W3:Y:S01]  /*0030*/  S2R R5, SR_CTAID.X ;  /* 0x0000000000057919 */ /* 0x000ee20000002500 */
[----:B-1----:R-:W-:-:S05]  /*0040*/  IMAD.SHL.U32 R0, R0, 0x2, RZ ;  /* 0x0000000200007824 */ /* 0x002fca00078e00ff */
[----:B------:R-:W-:-:S05]  /*0050*/  LOP3.LUT R0, R0, 0xfe, RZ, 0xc0, !PT ;  /* 0x000000fe00007812 */ /* 0x000fca00078ec0ff */
[----:B---3--:R-:W-:-:S04]  /*0060*/  IMAD R5, R5, 0x100, R0 ;  /* 0x0000010005057824 */ /* 0x008fc800078e0200 */
[C---:B--2---:R-:W-:Y:S01]  /*0070*/  IMAD.WIDE R2, R5.reuse, 0x4, R2 ;  /* 0x0000000405027825 */ /* 0x044fe200078e0202 */
[----:B------:R-:W-:-:S13]  /*0080*/  ISETP.GE.AND P0, PT, R5, 0x100, PT ;  /* 0x000001000500780c */ /* 0x000fda0003f06270 */
[----:B------:R-:W-:Y:S05]  /*0090*/  @P0 EXIT ;  /* 0x000000000000094d */ /* 0x000fea0003800000 */
[----:B------:R-:W-:Y:S01]  /*00a0*/  HFMA2.MMA R4, -RZ, RZ, 1.875, 0 ;  /* 0x3f800000ff047435 */ /* 0x000fe200000001ff */
[----:B------:R-:W-:Y:S01]  /*00b0*/  MOV R5, 0x3f800000 ;  /* 0x3f80000000057802 */ /* 0x000fe20000000f00 */
[----:B------:R-:W-:-:S05]  /*00c0*/  ULDC.64 UR4, c[0x0][0x208] ;  /* 0x0000820000047ab9 */ /* 0x000fca0000000a00 */
[----:B------:R-:W-:Y:S01]  /*00d0*/  STG.E.64 desc[UR4][R2.64], R4 ;  /* 0x0000000402007986 */ /* 0x000fe2000c101b04 */
[----:B------:R-:W-:Y:S05]  /*00e0*/  EXIT ;  /* 0x000000000000794d */ /* 0x000fea0003800000 */
.L_x_0:
[----:B------:R-:W-:-:S00]  /*00f0*/  BRA `(.L_x_0) ;  /* 0xfffffffc00fc7947 */ /* 0x000fc0000383ffff */
[----:B------:R-:W-:-:S00]  /*0100*/  NOP ;  /* 0x0000000000007918 */ /* 0x000fc00000000000 */
[----:B------:R-:W-:-:S00]  /*0110*/  NOP ;  /* 0x0000000000007918 */ /* 0x000fc00000000000 */
[----:B------:R-:W-:-:S00]  /*0120*/  NOP ;  /* 0x0000000000007918 */ /* 0x000fc00000000000 */
[----:B------:R-:W-:-:S00]  /*0130*/  NOP ;  /* 0x0000000000007918 */ /* 0x000fc00000000000 */
[----:B------:R-:W-:-:S00]  /*0140*/  NOP ;  /* 0x0000000000007918 */ /* 0x000fc00000000000 */
[----:B------:R-:W-:-:S00]  /*0150*/  NOP ;  /* 0x0000000000007918 */ /* 0x000fc00000000000 */
[----:B------:R-:W-:-:S00]  /*0160*/  NOP ;  /* 0x0000000000007918 */ /* 0x000fc00000000000 */
[----:B------:R-:W-:-:S00]  /*0170*/  NOP ;  /* 0x0000000000007918 */ /* 0x000fc00000000000 */
.L_x_1:


//--------------------- .nv.constant0.triton_poi_fused_ones_like_1 --------------------------
	.section	.nv.constant0.triton_poi_fused_ones_like_1,"a",@progbits
	.sectionflags	@""
	.align	4
.nv.constant0.triton_poi_fused_ones_like_1:
	.zero		540
